//
// Generated by NVIDIA NVVM Compiler
//
// Compiler Build ID: CL-36424714
// Cuda compilation tools, release 13.0, V13.0.88
// Based on NVVM 20.0.0
//

.version 9.0
.target sm_100
.address_size 64

	// .globl	_Z9transposePfiiS_
// _ZZ9transposePfiiS_E6data_s has been demoted

.visible .entry _Z9transposePfiiS_(
	.param .u64 .ptr .align 1 _Z9transposePfiiS__param_0,
	.param .u32 _Z9transposePfiiS__param_1,
	.param .u32 _Z9transposePfiiS__param_2,
	.param .u64 .ptr .align 1 _Z9transposePfiiS__param_3
)
{
	.reg .pred 	%p<7>;
	.reg .b32 	%r<35>;
	.reg .b32 	%f<3>;
	.reg .b64 	%rd<9>;
	// demoted variable
	.shared .align 4 .b8 _ZZ9transposePfiiS_E6data_s[4096];
	ld.param.u64 	%rd1, [_Z9transposePfiiS__param_0];
	ld.param.u32 	%r11, [_Z9transposePfiiS__param_1];
	ld.param.u32 	%r10, [_Z9transposePfiiS__param_2];
	ld.param.u64 	%rd2, [_Z9transposePfiiS__param_3];
	mov.u32 	%r12, %ntid.x;
	mov.u32 	%r13, %ctaid.x;
	mul.lo.s32 	%r1, %r12, %r13;
	mov.u32 	%r14, %ntid.y;
	mov.u32 	%r15, %ctaid.y;
	mul.lo.s32 	%r2, %r14, %r15;
	mov.u32 	%r3, %tid.x;
	add.s32 	%r4, %r1, %r3;
	mov.u32 	%r5, %tid.y;
	add.s32 	%r16, %r2, %r5;
	setp.ge.s32 	%p1, %r4, %r10;
	setp.ge.s32 	%p2, %r16, %r11;
	or.pred  	%p3, %p1, %p2;
	@%p3 bra 	$L__BB0_2;
	cvta.to.global.u64 	%rd3, %rd1;
	mad.lo.s32 	%r23, %r10, %r16, %r4;
	mul.wide.s32 	%rd4, %r23, 4;
	add.s64 	%rd5, %rd3, %rd4;
	ld.global.f32 	%f1, [%rd5];
	shl.b32 	%r24, %r5, 7;
	mov.u32 	%r25, _ZZ9transposePfiiS_E6data_s;
	add.s32 	%r26, %r25, %r24;
	shl.b32 	%r27, %r3, 2;
	add.s32 	%r28, %r26, %r27;
	st.shared.f32 	[%r28], %f1;
	bra.uni 	$L__BB0_3;
$L__BB0_2:
	shl.b32 	%r17, %r5, 7;
	mov.u32 	%r18, _ZZ9transposePfiiS_E6data_s;
	add.s32 	%r19, %r18, %r17;
	shl.b32 	%r20, %r3, 2;
	add.s32 	%r21, %r19, %r20;
	mov.b32 	%r22, 0;
	st.shared.u32 	[%r21], %r22;
$L__BB0_3:
	bar.sync 	0;
	add.s32 	%r7, %r2, %r3;
	add.s32 	%r8, %r1, %r5;
	setp.ge.s32 	%p4, %r7, %r11;
	setp.ge.s32 	%p5, %r8, %r10;
	or.pred  	%p6, %p4, %p5;
	@%p6 bra 	$L__BB0_5;
	shl.b32 	%r29, %r3, 7;
	mov.u32 	%r30, _ZZ9transposePfiiS_E6data_s;
	add.s32 	%r31, %r30, %r29;
	shl.b32 	%r32, %r5, 2;
	add.s32 	%r33, %r31, %r32;
	ld.shared.f32 	%f2, [%r33];
	mad.lo.s32 	%r34, %r11, %r8, %r7;
	cvta.to.global.u64 	%rd6, %rd2;
	mul.wide.s32 	%rd7, %r34, 4;
	add.s64 	%rd8, %rd6, %rd7;
	st.global.f32 	[%rd8], %f2;
$L__BB0_5:
	ret;

}


// ===== COMPILED SASS (sm_100) =====

	.target	sm_100

	.elftype	@"ET_EXEC"


//--------------------- .note.nv.tkinfo           --------------------------
	.section	.note.nv.tkinfo,"",@"SHT_NOTE"
	.sectionflags	@"SHF_NOTE_NV_TKINFO"
	.tkinfo
        /*0018*/ 	.word	0x00000002
        /*0030*/ 	.string	""
        /*0030*/ 	.string	"ptxas"
        /*0030*/ 	.string	"Cuda compilation tools, release 13.0, V13.0.88"
        /*0030*/ 	.string	"Build cuda_13.0.r13.0/compiler.36424714_0"
        /*0030*/ 	.string	"-arch sm_100 -m 64 "



//--------------------- .note.nv.cuinfo           --------------------------
	.section	.note.nv.cuinfo,"",@"SHT_NOTE"
	.sectionflags	@"SHF_NOTE_NV_CUINFO"
        /*0018*/ 	.short	0x0002
        /*001a*/ 	.short	0x0064
        /*001c*/ 	.short	0x0082
	.zero		2


//--------------------- .nv.info                  --------------------------
	.section	.nv.info,"",@"SHT_CUDA_INFO"
	.align	4


	//----- nvinfo : EIATTR_REGCOUNT
	.align		4
        /*0000*/ 	.byte	0x04, 0x2f
        /*0002*/ 	.short	(.L_1 - .L_0)
	.align		4
.L_0:
        /*0004*/ 	.word	index@(_Z9transposePfiiS_)
        /*0008*/ 	.word	0x0000000c


	//----- nvinfo : EIATTR_FRAME_SIZE
	.align		4
.L_1:
        /*000c*/ 	.byte	0x04, 0x11
        /*000e*/ 	.short	(.L_3 - .L_2)
	.align		4
.L_2:
        /*0010*/ 	.word	index@(_Z9transposePfiiS_)
        /*0014*/ 	.word	0x00000000


	//----- nvinfo : EIATTR_MIN_STACK_SIZE
	.align		4
.L_3:
        /*0018*/ 	.byte	0x04, 0x12
        /*001a*/ 	.short	(.L_5 - .L_4)
	.align		4
.L_4:
        /*001c*/ 	.word	index@(_Z9transposePfiiS_)
        /*0020*/ 	.word	0x00000000
.L_5:


//--------------------- .nv.compat                --------------------------
	.section	.nv.compat,"",@"SHT_CUDA_COMPAT_INFO"
	.align	4
        /*0000*/ 	.byte	0x02, 0x09, 0x00, 0x00, 0x02, 0x02, 0x01, 0x00, 0x02, 0x05, 0x05, 0x00, 0x03, 0x07, 0x01, 0x01
        /*0010*/ 	.byte	0x02, 0x03, 0x00, 0x00, 0x02, 0x06, 0x01, 0x00, 0x04, 0x0b, 0x08, 0x00, 0x09, 0x00, 0x00, 0x00
        /*0020*/ 	.byte	0x00, 0x00, 0x00, 0x00


//--------------------- .nv.info._Z9transposePfiiS_ --------------------------
	.section	.nv.info._Z9transposePfiiS_,"",@"SHT_CUDA_INFO"
	.sectionflags	@""
	.align	4


	//----- nvinfo : EIATTR_CUDA_API_VERSION
	.align		4
        /*0000*/ 	.byte	0x04, 0x37
        /*0002*/ 	.short	(.L_7 - .L_6)
.L_6:
        /*0004*/ 	.word	0x00000082


	//----- nvinfo : EIATTR_KPARAM_INFO
	.align		4
.L_7:
        /*0008*/ 	.byte	0x04, 0x17
        /*000a*/ 	.short	(.L_9 - .L_8)
.L_8:
        /*000c*/ 	.word	0x00000000
        /*0010*/ 	.short	0x0003
        /*0012*/ 	.short	0x0010
        /*0014*/ 	.byte	0x00, 0xf5, 0x21, 0x00


	//----- nvinfo : EIATTR_KPARAM_INFO
	.align		4
.L_9:
        /*0018*/ 	.byte	0x04, 0x17
        /*001a*/ 	.short	(.L_11 - .L_10)
.L_10:
        /*001c*/ 	.word	0x00000000
        /*0020*/ 	.short	0x0002
        /*0022*/ 	.short	0x000c
        /*0024*/ 	.byte	0x00, 0xf0, 0x11, 0x00


	//----- nvinfo : EIATTR_KPARAM_INFO
	.align		4
.L_11:
        /*0028*/ 	.byte	0x04, 0x17
        /*002a*/ 	.short	(.L_13 - .L_12)
.L_12:
        /*002c*/ 	.word	0x00000000
        /*0030*/ 	.short	0x0001
        /*0032*/ 	.short	0x0008
        /*0034*/ 	.byte	0x00, 0xf0, 0x11, 0x00


	//----- nvinfo : EIATTR_KPARAM_INFO
	.align		4
.L_13:
        /*0038*/ 	.byte	0x04, 0x17
        /*003a*/ 	.short	(.L_15 - .L_14)
.L_14:
        /*003c*/ 	.word	0x00000000
        /*0040*/ 	.short	0x0000
        /*0042*/ 	.short	0x0000
        /*0044*/ 	.byte	0x00, 0xf5, 0x21, 0x00


	//----- nvinfo : EIATTR_SPARSE_MMA_MASK
	.align		4
.L_15:
        /*0048*/ 	.byte	0x03, 0x50
        /*004a*/ 	.short	0x0000


	//----- nvinfo : EIATTR_MAXREG_COUNT
	.align		4
        /*004c*/ 	.byte	0x03, 0x1b
        /*004e*/ 	.short	0x00ff


	//----- nvinfo : EIATTR_NUM_BARRIERS
	.align		4
        /*0050*/ 	.byte	0x02, 0x4c
        /*0052*/ 	.byte	0x01
	.zero		1


	//----- nvinfo : EIATTR_MERCURY_ISA_VERSION
	.align		4
        /*0054*/ 	.byte	0x03, 0x5f
        /*0056*/ 	.short	0x0101


	//----- nvinfo : EIATTR_VRC_CTA_INIT_COUNT
	.align		4
        /*0058*/ 	.byte	0x02, 0x4a
	.zero		1
	.zero		1


	//----- nvinfo : EIATTR_EXIT_INSTR_OFFSETS
	.align		4
        /*005c*/ 	.byte	0x04, 0x1c
        /*005e*/ 	.short	(.L_17 - .L_16)


	//   ....[0]....
.L_16:
        /*0060*/ 	.word	0x00000230


	//   ....[1]....
        /*0064*/ 	.word	0x000002b0


	//----- nvinfo : EIATTR_CBANK_PARAM_SIZE
	.align		4
.L_17:
        /*0068*/ 	.byte	0x03, 0x19
        /*006a*/ 	.short	0x0018


	//----- nvinfo : EIATTR_PARAM_CBANK
	.align		4
        /*006c*/ 	.byte	0x04, 0x0a
        /*006e*/ 	.short	(.L_19 - .L_18)
	.align		4
.L_18:
        /*0070*/ 	.word	index@(.nv.constant0._Z9transposePfiiS_)
        /*0074*/ 	.short	0x0380
        /*0076*/ 	.short	0x0018


	//----- nvinfo : EIATTR_SW_WAR
	.align		4
.L_19:
        /*0078*/ 	.byte	0x04, 0x36
        /*007a*/ 	.short	(.L_21 - .L_20)
.L_20:
        /*007c*/ 	.word	0x00000008
.L_21:


//--------------------- .nv.callgraph             --------------------------
	.section	.nv.callgraph,"",@"SHT_CUDA_CALLGRAPH"
	.align	4
	.sectionentsize	8
	.align		4
        /*0000*/ 	.word	0x00000000
	.align		4
        /*0004*/ 	.word	0xffffffff
	.align		4
        /*0008*/ 	.word	0x00000000
	.align		4
        /*000c*/ 	.word	0xfffffffe
	.align		4
        /*0010*/ 	.word	0x00000000
	.align		4
        /*0014*/ 	.word	0xfffffffd
	.align		4
        /*0018*/ 	.word	0x00000000
	.align		4
        /*001c*/ 	.word	0xfffffffc


//--------------------- .text._Z9transposePfiiS_  --------------------------
	.section	.text._Z9transposePfiiS_,"ax",@progbits
	.align	128
        .global         _Z9transposePfiiS_
        .type           _Z9transposePfiiS_,@function
        .size           _Z9transposePfiiS_,(.L_x_1 - _Z9transposePfiiS_)
        .other          _Z9transposePfiiS_,@"STO_CUDA_ENTRY STV_DEFAULT"
_Z9transposePfiiS_:
.text._Z9transposePfiiS_:
[----:B------:R-:W-:Y:S01]  /*0000*/  LDC R1, c[0x0][0x37c] ;  /* 0x0000df00ff017b82 */ /* 0x000fe20000000800 */
[----:B------:R-:W0:Y:S07]  /*0010*/  S2R R9, SR_TID.Y ;  /* 0x0000000000097919 */ /* 0x000e2e0000002200 */
[----:B------:R-:W1:Y:S01]  /*0020*/  S2UR UR7, SR_CTAID.Y ;  /* 0x00000000000779c3 */ /* 0x000e620000002600 */
[----:B------:R-:W2:Y:S01]  /*0030*/  LDCU UR4, c[0x0][0x360] ;  /* 0x00006c00ff0477ac */ /* 0x000ea20008000800 */
[----:B------:R-:W3:Y:S01]  /*0040*/  S2R R7, SR_TID.X ;  /* 0x0000000000077919 */ /* 0x000ee20000002100 */
[----:B------:R-:W1:Y:S05]  /*0050*/  LDCU UR5, c[0x0][0x364] ;  /* 0x00006c80ff0577ac */ /* 0x000e6a0008000800 */
[----:B------:R-:W2:Y:S01]  /*0060*/  S2UR UR6, SR_CTAID.X ;  /* 0x00000000000679c3 */ /* 0x000ea20000002500 */
[----:B------:R-:W4:Y:S01]  /*0070*/  LDCU.64 UR10, c[0x0][0x388] ;  /* 0x00007100ff0a77ac */ /* 0x000f220008000a00 */
[----:B------:R-:W5:Y:S01]  /*0080*/  LDCU.64 UR8, c[0x0][0x358] ;  /* 0x00006b00ff0877ac */ /* 0x000f620008000a00 */
[----:B-1----:R-:W-:-:S06]  /*0090*/  UIMAD UR5, UR5, UR7, URZ ;  /* 0x00000007050572a4 */ /* 0x002fcc000f8e02ff */
[----:B0-----:R-:W-:Y:S01]  /*00a0*/  VIADD R5, R9, UR5 ;  /* 0x0000000509057c36 */ /* 0x001fe20008000000 */
[----:B--2---:R-:W-:-:S04]  /*00b0*/  UIMAD UR4, UR4, UR6, URZ ;  /* 0x00000006040472a4 */ /* 0x004fc8000f8e02ff */
[----:B----4-:R-:W-:Y:S02]  /*00c0*/  ISETP.GE.AND P0, PT, R5, UR10, PT ;  /* 0x0000000a05007c0c */ /* 0x010fe4000bf06270 */
[----:B---3--:R-:W-:-:S05]  /*00d0*/  VIADD R0, R7, UR4 ;  /* 0x0000000407007c36 */ /* 0x008fca0008000000 */
[----:B------:R-:W-:-:S13]  /*00e0*/  ISETP.GE.OR P0, PT, R0, UR11, P0 ;  /* 0x0000000b00007c0c */ /* 0x000fda0008706670 */
[----:B------:R-:W0:Y:S01]  /*00f0*/  @!P0 LDC.64 R2, c[0x0][0x380] ;  /* 0x0000e000ff028b82 */ /* 0x000e220000000a00 */
[----:B------:R-:W-:-:S04]  /*0100*/  @!P0 IMAD R5, R5, UR11, R0 ;  /* 0x0000000b05058c24 */ /* 0x000fc8000f8e0200 */
[----:B0-----:R-:W-:-:S06]  /*0110*/  @!P0 IMAD.WIDE R2, R5, 0x4, R2 ;  /* 0x0000000405028825 */ /* 0x001fcc00078e0202 */
[----:B-----5:R0:W2:Y:S01]  /*0120*/  @!P0 LDG.E R2, desc[UR8][R2.64] ;  /* 0x0000000802028981 */ /* 0x0200a2000c1e1900 */
[----:B------:R-:W1:Y:S01]  /*0130*/  S2UR UR7, SR_CgaCtaId ;  /* 0x00000000000779c3 */ /* 0x000e620000008800 */
[----:B------:R-:W-:Y:S01]  /*0140*/  UMOV UR6, 0x400 ;  /* 0x0000040000067882 */ /* 0x000fe20000000000 */
[----:B------:R-:W-:Y:S01]  /*0150*/  VIADD R6, R9, UR4 ;  /* 0x0000000409067c36 */ /* 0x000fe20008000000 */
[----:B------:R-:W-:-:S04]  /*0160*/  IADD3 R5, PT, PT, R7, UR5, RZ ;  /* 0x0000000507057c10 */ /* 0x000fc8000fffe0ff */
[----:B------:R-:W-:-:S04]  /*0170*/  ISETP.GE.AND P1, PT, R6, UR11, PT ;  /* 0x0000000b06007c0c */ /* 0x000fc8000bf26270 */
[----:B------:R-:W-:Y:S01]  /*0180*/  ISETP.GE.OR P1, PT, R5, UR10, P1 ;  /* 0x0000000a05007c0c */ /* 0x000fe20008f26670 */
[----:B-1----:R-:W-:-:S06]  /*0190*/  ULEA UR6, UR7, UR6, 0x18 ;  /* 0x0000000607067291 */ /* 0x002fcc000f8ec0ff */
[----:B------:R-:W-:-:S04]  /*01a0*/  @!P0 MOV R0, UR6 ;  /* 0x0000000600008c02 */ /* 0x000fc80008000f00 */
[----:B------:R-:W-:Y:S01]  /*01b0*/  @!P0 LEA R4, R9, R0, 0x7 ;  /* 0x0000000009048211 */ /* 0x000fe200078e38ff */
[----:B------:R-:W-:-:S03]  /*01c0*/  @P0 IMAD.U32 R0, RZ, RZ, UR6 ;  /* 0x00000006ff000e24 */ /* 0x000fc6000f8e00ff */
[----:B0-----:R-:W-:Y:S01]  /*01d0*/  @!P0 LEA R3, R7, R4, 0x2 ;  /* 0x0000000407038211 */ /* 0x001fe200078e10ff */
[----:B------:R-:W-:-:S04]  /*01e0*/  @P0 IMAD R8, R9, 0x80, R0 ;  /* 0x0000008009080824 */ /* 0x000fc800078e0200 */
[----:B------:R-:W-:Y:S01]  /*01f0*/  @P0 IMAD R8, R7, 0x4, R8 ;  /* 0x0000000407080824 */ /* 0x000fe200078e0208 */
[----:B--2---:R0:W-:Y:S04]  /*0200*/  @!P0 STS [R3], R2 ;  /* 0x0000000203008388 */ /* 0x0041e80000000800 */
[----:B------:R0:W-:Y:S01]  /*0210*/  @P0 STS [R8], RZ ;  /* 0x000000ff08000388 */ /* 0x0001e20000000800 */
[----:B------:R-:W-:Y:S06]  /*0220*/  BAR.SYNC.DEFER_BLOCKING 0x0 ;  /* 0x0000000000007b1d */ /* 0x000fec0000010000 */
[----:B------:R-:W-:Y:S05]  /*0230*/  @P1 EXIT ;  /* 0x000000000000194d */ /* 0x000fea0003800000 */
[----:B------:R-:W-:Y:S01]  /*0240*/  LEA R0, R7, R0, 0x7 ;  /* 0x0000000007007211 */ /* 0x000fe200078e38ff */
[----:B0-----:R-:W0:Y:S01]  /*0250*/  LDC.64 R2, c[0x0][0x390] ;  /* 0x0000e400ff027b82 */ /* 0x001e220000000a00 */
[----:B------:R-:W-:Y:S02]  /*0260*/  IMAD R5, R6, UR10, R5 ;  /* 0x0000000a06057c24 */ /* 0x000fe4000f8e0205 */
[----:B------:R-:W-:-:S05]  /*0270*/  LEA R0, R9, R0, 0x2 ;  /* 0x0000000009007211 */ /* 0x000fca00078e10ff */
[----:B------:R-:W1:Y:S01]  /*0280*/  LDS R7, [R0] ;  /* 0x0000000000077984 */ /* 0x000e620000000800 */
[----:B0-----:R-:W-:-:S05]  /*0290*/  IMAD.WIDE R2, R5, 0x4, R2 ;  /* 0x0000000405027825 */ /* 0x001fca00078e0202 */
[----:B-1----:R-:W-:Y:S01]  /*02a0*/  STG.E desc[UR8][R2.64], R7 ;  /* 0x0000000702007986 */ /* 0x002fe2000c101908 */
[----:B------:R-:W-:Y:S05]  /*02b0*/  EXIT ;  /* 0x000000000000794d */ /* 0x000fea0003800000 */
.L_x_0:
[----:B------:R-:W-:-:S00]  /*02c0*/  BRA `(.L_x_0) ;  /* 0xfffffffc00fc7947 */ /* 0x000fc0000383ffff */
[----:B------:R-:W-:-:S00]  /*02d0*/  NOP ;  /* 0x0000000000007918 */ /* 0x000fc00000000000 */
        /* <DEDUP_REMOVED lines=10> */
.L_x_1:


//--------------------- .nv.shared._Z9transposePfiiS_ --------------------------
	.section	.nv.shared._Z9transposePfiiS_,"aw",@nobits
	.sectionflags	@""
	.align	4
.nv.shared._Z9transposePfiiS_:
	.zero		5120


//--------------------- .nv.shared.reserved.0     --------------------------
	.section	.nv.shared.reserved.0,"aw",@nobits
	.weak		__nv_reservedSMEM_offset_0_alias
	.size		__nv_reservedSMEM_offset_0_alias, 0, 64
	.other		__nv_reservedSMEM_offset_0_alias,@"STO_CUDA_RESERVED_SHARED STV_DEFAULT"
__nv_reservedSMEM_offset_0_alias:
	.zero		0
	.zero		64


//--------------------- .nv.constant0._Z9transposePfiiS_ --------------------------
	.section	.nv.constant0._Z9transposePfiiS_,"a",@progbits
	.sectionflags	@""
	.align	4
.nv.constant0._Z9transposePfiiS_:
	.zero		920


//--------------------- SYMBOLS --------------------------

	.type		.nv.reservedSmem.offset0,@object
	.size		.nv.reservedSmem.offset0,0x4
	.type		.nv.reservedSmem.cap,@object
	.size		.nv.reservedSmem.cap,0x4
